//
// Generated by NVIDIA NVVM Compiler
//
// Compiler Build ID: CL-36424714
// Cuda compilation tools, release 13.0, V13.0.88
// Based on NVVM 20.0.0
//

.version 9.0
.target sm_100
.address_size 64


.entry _Z9bilateralPfPKfiiiffi(
	.param .u64 .ptr .align 1 _Z9bilateralPfPKfiiiffi_param_0,
	.param .u64 .ptr .align 1 _Z9bilateralPfPKfiiiffi_param_1,
	.param .u32 _Z9bilateralPfPKfiiiffi_param_2,
	.param .u32 _Z9bilateralPfPKfiiiffi_param_3,
	.param .u32 _Z9bilateralPfPKfiiiffi_param_4,
	.param .f32 _Z9bilateralPfPKfiiiffi_param_5,
	.param .f32 _Z9bilateralPfPKfiiiffi_param_6,
	.param .u32 _Z9bilateralPfPKfiiiffi_param_7
)
.maxntid 128
{
	.reg .pred 	%p<12>;
	.reg .b32 	%r<95>;
	.reg .b32 	%f<173>;
	.reg .b64 	%rd<15>;

	ld.param.u64 	%rd2, [_Z9bilateralPfPKfiiiffi_param_0];
	ld.param.u64 	%rd3, [_Z9bilateralPfPKfiiiffi_param_1];
	ld.param.u32 	%r28, [_Z9bilateralPfPKfiiiffi_param_2];
	ld.param.u32 	%r32, [_Z9bilateralPfPKfiiiffi_param_3];
	ld.param.u32 	%r30, [_Z9bilateralPfPKfiiiffi_param_4];
	ld.param.f32 	%f24, [_Z9bilateralPfPKfiiiffi_param_5];
	ld.param.f32 	%f25, [_Z9bilateralPfPKfiiiffi_param_6];
	ld.param.u32 	%r31, [_Z9bilateralPfPKfiiiffi_param_7];
	cvta.to.global.u64 	%rd1, %rd3;
	mov.u32 	%r33, %tid.x;
	mov.u32 	%r34, %ctaid.x;
	mov.u32 	%r35, %ntid.x;
	mad.lo.s32 	%r1, %r34, %r35, %r33;
	mov.u32 	%r36, %tid.y;
	mov.u32 	%r37, %ctaid.y;
	mov.u32 	%r38, %ntid.y;
	mad.lo.s32 	%r39, %r37, %r38, %r36;
	setp.ge.s32 	%p1, %r1, %r28;
	setp.ge.s32 	%p2, %r39, %r32;
	or.pred  	%p3, %p1, %p2;
	@%p3 bra 	$L__BB0_14;
	mad.lo.s32 	%r3, %r30, %r39, %r1;
	mul.wide.s32 	%rd4, %r3, 4;
	add.s64 	%rd5, %rd1, %rd4;
	ld.global.nc.f32 	%f1, [%rd5];
	sub.s32 	%r40, %r39, %r31;
	max.s32 	%r88, %r40, 0;
	add.s32 	%r41, %r31, %r39;
	add.s32 	%r42, %r32, -1;
	min.s32 	%r5, %r41, %r42;
	setp.gt.s32 	%p4, %r88, %r5;
	mov.f32 	%f169, 0f00000000;
	mov.f32 	%f170, %f169;
	@%p4 bra 	$L__BB0_13;
	sub.s32 	%r43, %r1, %r31;
	max.s32 	%r6, %r43, 0;
	add.s32 	%r44, %r31, %r1;
	add.s32 	%r45, %r28, -1;
	min.s32 	%r7, %r44, %r45;
	sub.s32 	%r46, %r7, %r6;
	add.s32 	%r47, %r46, 1;
	and.b32  	%r8, %r47, 3;
	and.b32  	%r9, %r47, 1;
	and.b32  	%r48, %r47, -4;
	neg.s32 	%r10, %r48;
	mov.f32 	%f170, 0f00000000;
	mov.f32 	%f169, %f170;
$L__BB0_3:
	mov.u32 	%r11, %r88;
	setp.lt.s32 	%p5, %r7, %r6;
	@%p5 bra 	$L__BB0_12;
	sub.s32 	%r49, %r7, %r6;
	setp.lt.u32 	%p6, %r49, 3;
	mul.lo.s32 	%r12, %r11, %r30;
	sub.s32 	%r50, %r39, %r11;
	mul.lo.s32 	%r13, %r50, %r50;
	mov.u32 	%r93, %r6;
	@%p6 bra 	$L__BB0_7;
	sub.s32 	%r51, %r1, %r6;
	add.s32 	%r91, %r51, -3;
	add.s32 	%r90, %r6, %r12;
	mov.u32 	%r89, %r10;
	mov.u32 	%r93, %r6;
$L__BB0_6:
	.pragma "nounroll";
	mul.wide.s32 	%rd6, %r90, 4;
	add.s64 	%rd7, %rd1, %rd6;
	ld.global.nc.f32 	%f29, [%rd7];
	add.s32 	%r52, %r91, 2;
	mul.lo.s32 	%r53, %r52, %r52;
	add.s32 	%r54, %r53, %r52;
	add.s32 	%r55, %r52, %r54;
	add.s32 	%r56, %r55, %r13;
	add.s32 	%r57, %r56, 1;
	cvt.rn.f32.u32 	%f30, %r57;
	sub.f32 	%f31, %f29, %f1;
	mul.f32 	%f32, %f31, %f31;
	mul.f32 	%f33, %f25, %f32;
	fma.rn.f32 	%f34, %f24, %f30, %f33;
	fma.rn.f32 	%f35, %f34, 0f3BBB989D, 0f3F000000;
	cvt.sat.f32.f32 	%f36, %f35;
	mov.f32 	%f37, 0f4B400001;
	mov.f32 	%f38, 0f437C0000;
	fma.rm.f32 	%f39, %f36, %f38, %f37;
	add.f32 	%f40, %f39, 0fCB40007F;
	neg.f32 	%f41, %f40;
	fma.rn.f32 	%f42, %f34, 0f3FB8AA3B, %f41;
	fma.rn.f32 	%f43, %f34, 0f32A57060, %f42;
	mov.b32 	%r58, %f39;
	shl.b32 	%r59, %r58, 23;
	mov.b32 	%f44, %r59;
	ex2.approx.ftz.f32 	%f45, %f43;
	mul.f32 	%f46, %f45, %f44;
	fma.rn.f32 	%f47, %f29, %f46, %f169;
	add.f32 	%f48, %f170, %f46;
	ld.global.nc.f32 	%f49, [%rd7+4];
	add.s32 	%r60, %r53, %r13;
	cvt.rn.f32.u32 	%f50, %r60;
	sub.f32 	%f51, %f49, %f1;
	mul.f32 	%f52, %f51, %f51;
	mul.f32 	%f53, %f25, %f52;
	fma.rn.f32 	%f54, %f24, %f50, %f53;
	fma.rn.f32 	%f55, %f54, 0f3BBB989D, 0f3F000000;
	cvt.sat.f32.f32 	%f56, %f55;
	fma.rm.f32 	%f57, %f56, %f38, %f37;
	add.f32 	%f58, %f57, 0fCB40007F;
	neg.f32 	%f59, %f58;
	fma.rn.f32 	%f60, %f54, 0f3FB8AA3B, %f59;
	fma.rn.f32 	%f61, %f54, 0f32A57060, %f60;
	mov.b32 	%r61, %f57;
	shl.b32 	%r62, %r61, 23;
	mov.b32 	%f62, %r62;
	ex2.approx.ftz.f32 	%f63, %f61;
	mul.f32 	%f64, %f63, %f62;
	fma.rn.f32 	%f65, %f49, %f64, %f47;
	add.f32 	%f66, %f48, %f64;
	ld.global.nc.f32 	%f67, [%rd7+8];
	mul.lo.s32 	%r63, %r91, %r91;
	add.s32 	%r64, %r63, %r91;
	add.s32 	%r65, %r91, %r64;
	add.s32 	%r66, %r65, %r13;
	add.s32 	%r67, %r66, 1;
	cvt.rn.f32.u32 	%f68, %r67;
	sub.f32 	%f69, %f67, %f1;
	mul.f32 	%f70, %f69, %f69;
	mul.f32 	%f71, %f25, %f70;
	fma.rn.f32 	%f72, %f24, %f68, %f71;
	fma.rn.f32 	%f73, %f72, 0f3BBB989D, 0f3F000000;
	cvt.sat.f32.f32 	%f74, %f73;
	fma.rm.f32 	%f75, %f74, %f38, %f37;
	add.f32 	%f76, %f75, 0fCB40007F;
	neg.f32 	%f77, %f76;
	fma.rn.f32 	%f78, %f72, 0f3FB8AA3B, %f77;
	fma.rn.f32 	%f79, %f72, 0f32A57060, %f78;
	mov.b32 	%r68, %f75;
	shl.b32 	%r69, %r68, 23;
	mov.b32 	%f80, %r69;
	ex2.approx.ftz.f32 	%f81, %f79;
	mul.f32 	%f82, %f81, %f80;
	fma.rn.f32 	%f83, %f67, %f82, %f65;
	add.f32 	%f84, %f66, %f82;
	ld.global.nc.f32 	%f85, [%rd7+12];
	add.s32 	%r70, %r63, %r13;
	cvt.rn.f32.u32 	%f86, %r70;
	sub.f32 	%f87, %f85, %f1;
	mul.f32 	%f88, %f87, %f87;
	mul.f32 	%f89, %f25, %f88;
	fma.rn.f32 	%f90, %f24, %f86, %f89;
	fma.rn.f32 	%f91, %f90, 0f3BBB989D, 0f3F000000;
	cvt.sat.f32.f32 	%f92, %f91;
	fma.rm.f32 	%f93, %f92, %f38, %f37;
	add.f32 	%f94, %f93, 0fCB40007F;
	neg.f32 	%f95, %f94;
	fma.rn.f32 	%f96, %f90, 0f3FB8AA3B, %f95;
	fma.rn.f32 	%f97, %f90, 0f32A57060, %f96;
	mov.b32 	%r71, %f93;
	shl.b32 	%r72, %r71, 23;
	mov.b32 	%f98, %r72;
	ex2.approx.ftz.f32 	%f99, %f97;
	mul.f32 	%f100, %f99, %f98;
	fma.rn.f32 	%f169, %f85, %f100, %f83;
	add.f32 	%f170, %f84, %f100;
	add.s32 	%r93, %r93, 4;
	add.s32 	%r91, %r91, -4;
	add.s32 	%r90, %r90, 4;
	add.s32 	%r89, %r89, 4;
	setp.ne.s32 	%p7, %r89, 0;
	@%p7 bra 	$L__BB0_6;
$L__BB0_7:
	setp.eq.s32 	%p8, %r8, 0;
	@%p8 bra 	$L__BB0_12;
	setp.eq.s32 	%p9, %r8, 1;
	@%p9 bra 	$L__BB0_10;
	add.s32 	%r73, %r93, %r12;
	mul.wide.s32 	%rd8, %r73, 4;
	add.s64 	%rd9, %rd1, %rd8;
	ld.global.nc.f32 	%f102, [%rd9];
	sub.s32 	%r74, %r1, %r93;
	mad.lo.s32 	%r75, %r74, %r74, %r13;
	cvt.rn.f32.u32 	%f103, %r75;
	sub.f32 	%f104, %f102, %f1;
	mul.f32 	%f105, %f104, %f104;
	mul.f32 	%f106, %f25, %f105;
	fma.rn.f32 	%f107, %f24, %f103, %f106;
	fma.rn.f32 	%f108, %f107, 0f3BBB989D, 0f3F000000;
	cvt.sat.f32.f32 	%f109, %f108;
	mov.f32 	%f110, 0f4B400001;
	mov.f32 	%f111, 0f437C0000;
	fma.rm.f32 	%f112, %f109, %f111, %f110;
	add.f32 	%f113, %f112, 0fCB40007F;
	neg.f32 	%f114, %f113;
	fma.rn.f32 	%f115, %f107, 0f3FB8AA3B, %f114;
	fma.rn.f32 	%f116, %f107, 0f32A57060, %f115;
	mov.b32 	%r76, %f112;
	shl.b32 	%r77, %r76, 23;
	mov.b32 	%f117, %r77;
	ex2.approx.ftz.f32 	%f118, %f116;
	mul.f32 	%f119, %f118, %f117;
	fma.rn.f32 	%f120, %f102, %f119, %f169;
	add.f32 	%f121, %f170, %f119;
	not.b32 	%r78, %r93;
	ld.global.nc.f32 	%f122, [%rd9+4];
	add.s32 	%r79, %r1, %r78;
	mad.lo.s32 	%r80, %r79, %r79, %r13;
	cvt.rn.f32.u32 	%f123, %r80;
	sub.f32 	%f124, %f122, %f1;
	mul.f32 	%f125, %f124, %f124;
	mul.f32 	%f126, %f25, %f125;
	fma.rn.f32 	%f127, %f24, %f123, %f126;
	fma.rn.f32 	%f128, %f127, 0f3BBB989D, 0f3F000000;
	cvt.sat.f32.f32 	%f129, %f128;
	fma.rm.f32 	%f130, %f129, %f111, %f110;
	add.f32 	%f131, %f130, 0fCB40007F;
	neg.f32 	%f132, %f131;
	fma.rn.f32 	%f133, %f127, 0f3FB8AA3B, %f132;
	fma.rn.f32 	%f134, %f127, 0f32A57060, %f133;
	mov.b32 	%r81, %f130;
	shl.b32 	%r82, %r81, 23;
	mov.b32 	%f135, %r82;
	ex2.approx.ftz.f32 	%f136, %f134;
	mul.f32 	%f137, %f136, %f135;
	fma.rn.f32 	%f169, %f122, %f137, %f120;
	add.f32 	%f170, %f121, %f137;
	add.s32 	%r93, %r93, 2;
$L__BB0_10:
	setp.eq.s32 	%p10, %r9, 0;
	@%p10 bra 	$L__BB0_12;
	add.s32 	%r83, %r93, %r12;
	mul.wide.s32 	%rd10, %r83, 4;
	add.s64 	%rd11, %rd1, %rd10;
	ld.global.nc.f32 	%f138, [%rd11];
	sub.s32 	%r84, %r1, %r93;
	mad.lo.s32 	%r85, %r84, %r84, %r13;
	cvt.rn.f32.u32 	%f139, %r85;
	sub.f32 	%f140, %f138, %f1;
	mul.f32 	%f141, %f140, %f140;
	mul.f32 	%f142, %f25, %f141;
	fma.rn.f32 	%f143, %f24, %f139, %f142;
	fma.rn.f32 	%f144, %f143, 0f3BBB989D, 0f3F000000;
	cvt.sat.f32.f32 	%f145, %f144;
	mov.f32 	%f146, 0f4B400001;
	mov.f32 	%f147, 0f437C0000;
	fma.rm.f32 	%f148, %f145, %f147, %f146;
	add.f32 	%f149, %f148, 0fCB40007F;
	neg.f32 	%f150, %f149;
	fma.rn.f32 	%f151, %f143, 0f3FB8AA3B, %f150;
	fma.rn.f32 	%f152, %f143, 0f32A57060, %f151;
	mov.b32 	%r86, %f148;
	shl.b32 	%r87, %r86, 23;
	mov.b32 	%f153, %r87;
	ex2.approx.ftz.f32 	%f154, %f152;
	mul.f32 	%f155, %f154, %f153;
	fma.rn.f32 	%f169, %f138, %f155, %f169;
	add.f32 	%f170, %f170, %f155;
$L__BB0_12:
	add.s32 	%r88, %r11, 1;
	setp.ne.s32 	%p11, %r11, %r5;
	@%p11 bra 	$L__BB0_3;
$L__BB0_13:
	div.rn.f32 	%f156, %f169, %f170;
	cvta.to.global.u64 	%rd12, %rd2;
	mul.wide.s32 	%rd13, %r3, 4;
	add.s64 	%rd14, %rd12, %rd13;
	st.global.f32 	[%rd14], %f156;
$L__BB0_14:
	ret;

}


// ===== COMPILED SASS (sm_100) =====

	.target	sm_100

	.elftype	@"ET_EXEC"


//--------------------- .note.nv.tkinfo           --------------------------
	.section	.note.nv.tkinfo,"",@"SHT_NOTE"
	.sectionflags	@"SHF_NOTE_NV_TKINFO"
	.tkinfo
        /*0018*/ 	.word	0x00000002
        /*0030*/ 	.string	""
        /*0030*/ 	.string	"ptxas"
        /*0030*/ 	.string	"Cuda compilation tools, release 13.0, V13.0.88"
        /*0030*/ 	.string	"Build cuda_13.0.r13.0/compiler.36424714_0"
        /*0030*/ 	.string	"-arch sm_100 -m 64 "



//--------------------- .note.nv.cuinfo           --------------------------
	.section	.note.nv.cuinfo,"",@"SHT_NOTE"
	.sectionflags	@"SHF_NOTE_NV_CUINFO"
        /*0018*/ 	.short	0x0002
        /*001a*/ 	.short	0x0064
        /*001c*/ 	.short	0x0082
	.zero		2


//--------------------- .nv.info                  --------------------------
	.section	.nv.info,"",@"SHT_CUDA_INFO"
	.align	4


	//----- nvinfo : EIATTR_REGCOUNT
	.align		4
        /*0000*/ 	.byte	0x04, 0x2f
        /*0002*/ 	.short	(.L_1 - .L_0)
	.align		4
.L_0:
        /*0004*/ 	.word	index@(_Z9bilateralPfPKfiiiffi)
        /*0008*/ 	.word	0x00000020


	//----- nvinfo : EIATTR_FRAME_SIZE
	.align		4
.L_1:
        /*000c*/ 	.byte	0x04, 0x11
        /*000e*/ 	.short	(.L_3 - .L_2)
	.align		4
.L_2:
        /*0010*/ 	.word	index@($__internal_0_$__cuda_sm3x_div_rn_noftz_f32_slowpath)
        /*0014*/ 	.word	0x00000000


	//----- nvinfo : EIATTR_FRAME_SIZE
	.align		4
.L_3:
        /*0018*/ 	.byte	0x04, 0x11
        /*001a*/ 	.short	(.L_5 - .L_4)
	.align		4
.L_4:
        /*001c*/ 	.word	index@(_Z9bilateralPfPKfiiiffi)
        /*0020*/ 	.word	0x00000000


	//----- nvinfo : EIATTR_MIN_STACK_SIZE
	.align		4
.L_5:
        /*0024*/ 	.byte	0x04, 0x12
        /*0026*/ 	.short	(.L_7 - .L_6)
	.align		4
.L_6:
        /*0028*/ 	.word	index@(_Z9bilateralPfPKfiiiffi)
        /*002c*/ 	.word	0x00000000
.L_7:


//--------------------- .nv.compat                --------------------------
	.section	.nv.compat,"",@"SHT_CUDA_COMPAT_INFO"
	.align	4
        /*0000*/ 	.byte	0x02, 0x09, 0x00, 0x00, 0x02, 0x02, 0x01, 0x00, 0x02, 0x05, 0x05, 0x00, 0x03, 0x07, 0x01, 0x01
        /*0010*/ 	.byte	0x02, 0x03, 0x00, 0x00, 0x02, 0x06, 0x01, 0x00, 0x04, 0x0b, 0x08, 0x00, 0x01, 0x00, 0x00, 0x00
        /*0020*/ 	.byte	0x00, 0x00, 0x00, 0x00


//--------------------- .nv.info._Z9bilateralPfPKfiiiffi --------------------------
	.section	.nv.info._Z9bilateralPfPKfiiiffi,"",@"SHT_CUDA_INFO"
	.sectionflags	@""
	.align	4


	//----- nvinfo : EIATTR_CUDA_API_VERSION
	.align		4
        /*0000*/ 	.byte	0x04, 0x37
        /*0002*/ 	.short	(.L_9 - .L_8)
.L_8:
        /*0004*/ 	.word	0x00000082


	//----- nvinfo : EIATTR_KPARAM_INFO
	.align		4
.L_9:
        /*0008*/ 	.byte	0x04, 0x17
        /*000a*/ 	.short	(.L_11 - .L_10)
.L_10:
        /*000c*/ 	.word	0x00000000
        /*0010*/ 	.short	0x0007
        /*0012*/ 	.short	0x0024
        /*0014*/ 	.byte	0x00, 0xf0, 0x11, 0x00


	//----- nvinfo : EIATTR_KPARAM_INFO
	.align		4
.L_11:
        /*0018*/ 	.byte	0x04, 0x17
        /*001a*/ 	.short	(.L_13 - .L_12)
.L_12:
        /*001c*/ 	.word	0x00000000
        /*0020*/ 	.short	0x0006
        /*0022*/ 	.short	0x0020
        /*0024*/ 	.byte	0x00, 0xf0, 0x11, 0x00


	//----- nvinfo : EIATTR_KPARAM_INFO
	.align		4
.L_13:
        /*0028*/ 	.byte	0x04, 0x17
        /*002a*/ 	.short	(.L_15 - .L_14)
.L_14:
        /*002c*/ 	.word	0x00000000
        /*0030*/ 	.short	0x0005
        /*0032*/ 	.short	0x001c
        /*0034*/ 	.byte	0x00, 0xf0, 0x11, 0x00


	//----- nvinfo : EIATTR_KPARAM_INFO
	.align		4
.L_15:
        /*0038*/ 	.byte	0x04, 0x17
        /*003a*/ 	.short	(.L_17 - .L_16)
.L_16:
        /*003c*/ 	.word	0x00000000
        /*0040*/ 	.short	0x0004
        /*0042*/ 	.short	0x0018
        /*0044*/ 	.byte	0x00, 0xf0, 0x11, 0x00


	//----- nvinfo : EIATTR_KPARAM_INFO
	.align		4
.L_17:
        /*0048*/ 	.byte	0x04, 0x17
        /*004a*/ 	.short	(.L_19 - .L_18)
.L_18:
        /*004c*/ 	.word	0x00000000
        /*0050*/ 	.short	0x0003
        /*0052*/ 	.short	0x0014
        /*0054*/ 	.byte	0x00, 0xf0, 0x11, 0x00


	//----- nvinfo : EIATTR_KPARAM_INFO
	.align		4
.L_19:
        /*0058*/ 	.byte	0x04, 0x17
        /*005a*/ 	.short	(.L_21 - .L_20)
.L_20:
        /*005c*/ 	.word	0x00000000
        /*0060*/ 	.short	0x0002
        /*0062*/ 	.short	0x0010
        /*0064*/ 	.byte	0x00, 0xf0, 0x11, 0x00


	//----- nvinfo : EIATTR_KPARAM_INFO
	.align		4
.L_21:
        /*0068*/ 	.byte	0x04, 0x17
        /*006a*/ 	.short	(.L_23 - .L_22)
.L_22:
        /*006c*/ 	.word	0x00000000
        /*0070*/ 	.short	0x0001
        /*0072*/ 	.short	0x0008
        /*0074*/ 	.byte	0x00, 0xf5, 0x21, 0x00


	//----- nvinfo : EIATTR_KPARAM_INFO
	.align		4
.L_23:
        /*0078*/ 	.byte	0x04, 0x17
        /*007a*/ 	.short	(.L_25 - .L_24)
.L_24:
        /*007c*/ 	.word	0x00000000
        /*0080*/ 	.short	0x0000
        /*0082*/ 	.short	0x0000
        /*0084*/ 	.byte	0x00, 0xf5, 0x21, 0x00


	//----- nvinfo : EIATTR_SPARSE_MMA_MASK
	.align		4
.L_25:
        /*0088*/ 	.byte	0x03, 0x50
        /*008a*/ 	.short	0x0000


	//----- nvinfo : EIATTR_MAXREG_COUNT
	.align		4
        /*008c*/ 	.byte	0x03, 0x1b
        /*008e*/ 	.short	0x00ff


	//----- nvinfo : EIATTR_MERCURY_ISA_VERSION
	.align		4
        /*0090*/ 	.byte	0x03, 0x5f
        /*0092*/ 	.short	0x0101


	//----- nvinfo : EIATTR_VRC_CTA_INIT_COUNT
	.align		4
        /*0094*/ 	.byte	0x02, 0x4a
	.zero		1
	.zero		1


	//----- nvinfo : EIATTR_EXIT_INSTR_OFFSETS
	.align		4
        /*0098*/ 	.byte	0x04, 0x1c
        /*009a*/ 	.short	(.L_27 - .L_26)


	//   ....[0]....
.L_26:
        /*009c*/ 	.word	0x000000c0


	//   ....[1]....
        /*00a0*/ 	.word	0x00000ee0


	//----- nvinfo : EIATTR_MAX_THREADS
	.align		4
.L_27:
        /*00a4*/ 	.byte	0x04, 0x05
        /*00a6*/ 	.short	(.L_29 - .L_28)
.L_28:
        /*00a8*/ 	.word	0x00000080
        /*00ac*/ 	.word	0x00000001
        /*00b0*/ 	.word	0x00000001


	//----- nvinfo : EIATTR_CRS_STACK_SIZE
	.align		4
.L_29:
        /*00b4*/ 	.byte	0x04, 0x1e
        /*00b6*/ 	.short	(.L_31 - .L_30)
.L_30:
        /*00b8*/ 	.word	0x00000000


	//----- nvinfo : EIATTR_CBANK_PARAM_SIZE
	.align		4
.L_31:
        /*00bc*/ 	.byte	0x03, 0x19
        /*00be*/ 	.short	0x0028


	//----- nvinfo : EIATTR_PARAM_CBANK
	.align		4
        /*00c0*/ 	.byte	0x04, 0x0a
        /*00c2*/ 	.short	(.L_33 - .L_32)
	.align		4
.L_32:
        /*00c4*/ 	.word	index@(.nv.constant0._Z9bilateralPfPKfiiiffi)
        /*00c8*/ 	.short	0x0380
        /*00ca*/ 	.short	0x0028


	//----- nvinfo : EIATTR_SW_WAR
	.align		4
.L_33:
        /*00cc*/ 	.byte	0x04, 0x36
        /*00ce*/ 	.short	(.L_35 - .L_34)
.L_34:
        /*00d0*/ 	.word	0x00000008
.L_35:


//--------------------- .nv.callgraph             --------------------------
	.section	.nv.callgraph,"",@"SHT_CUDA_CALLGRAPH"
	.align	4
	.sectionentsize	8
	.align		4
        /*0000*/ 	.word	0x00000000
	.align		4
        /*0004*/ 	.word	0xffffffff
	.align		4
        /*0008*/ 	.word	0x00000000
	.align		4
        /*000c*/ 	.word	0xfffffffe
	.align		4
        /*0010*/ 	.word	0x00000000
	.align		4
        /*0014*/ 	.word	0xfffffffd
	.align		4
        /*0018*/ 	.word	0x00000000
	.align		4
        /*001c*/ 	.word	0xfffffffc


//--------------------- .text._Z9bilateralPfPKfiiiffi --------------------------
	.section	.text._Z9bilateralPfPKfiiiffi,"ax",@progbits
	.align	128
.text._Z9bilateralPfPKfiiiffi:
        .type           _Z9bilateralPfPKfiiiffi,@function
        .size           _Z9bilateralPfPKfiiiffi,(.L_x_24 - _Z9bilateralPfPKfiiiffi)
        .other          _Z9bilateralPfPKfiiiffi,@"STO_CUDA_ENTRY STV_DEFAULT"
_Z9bilateralPfPKfiiiffi:
[----:B------:R-:W-:Y:S01]  /*0000*/  LDC R1, c[0x0][0x37c] ;  /* 0x0000df00ff017b82 */ /* 0x000fe20000000800 */
[----:B------:R-:W0:Y:S07]  /*0010*/  S2R R17, SR_TID.Y ;  /* 0x0000000000117919 */ /* 0x000e2e0000002200 */
[----:B------:R-:W1:Y:S01]  /*0020*/  LDC R3, c[0x0][0x360] ;  /* 0x0000d800ff037b82 */ /* 0x000e620000000800 */
[----:B------:R-:W2:Y:S01]  /*0030*/  LDCU.64 UR8, c[0x0][0x390] ;  /* 0x00007200ff0877ac */ /* 0x000ea20008000a00 */
[----:B------:R-:W1:Y:S06]  /*0040*/  S2R R16, SR_TID.X ;  /* 0x0000000000107919 */ /* 0x000e6c0000002100 */
[----:B------:R-:W0:Y:S08]  /*0050*/  S2UR UR5, SR_CTAID.Y ;  /* 0x00000000000579c3 */ /* 0x000e300000002600 */
[----:B------:R-:W0:Y:S08]  /*0060*/  LDC R0, c[0x0][0x364] ;  /* 0x0000d900ff007b82 */ /* 0x000e300000000800 */
[----:B------:R-:W1:Y:S01]  /*0070*/  S2UR UR4, SR_CTAID.X ;  /* 0x00000000000479c3 */ /* 0x000e620000002500 */
[----:B0-----:R-:W-:-:S05]  /*0080*/  IMAD R17, R0, UR5, R17 ;  /* 0x0000000500117c24 */ /* 0x001fca000f8e0211 */
[----:B--2---:R-:W-:Y:S01]  /*0090*/  ISETP.GE.AND P0, PT, R17, UR9, PT ;  /* 0x0000000911007c0c */ /* 0x004fe2000bf06270 */
[----:B-1----:R-:W-:-:S05]  /*00a0*/  IMAD R16, R3, UR4, R16 ;  /* 0x0000000403107c24 */ /* 0x002fca000f8e0210 */
[----:B------:R-:W-:-:S13]  /*00b0*/  ISETP.GE.OR P0, PT, R16, UR8, P0 ;  /* 0x0000000810007c0c */ /* 0x000fda0008706670 */
[----:B------:R-:W-:Y:S05]  /*00c0*/  @P0 EXIT ;  /* 0x000000000000094d */ /* 0x000fea0003800000 */
[----:B------:R-:W0:Y:S01]  /*00d0*/  LDC R12, c[0x0][0x3a4] ;  /* 0x0000e900ff0c7b82 */ /* 0x000e220000000800 */
[----:B------:R-:W-:Y:S01]  /*00e0*/  UIADD3 UR4, UPT, UPT, UR9, -0x1, URZ ;  /* 0xffffffff09047890 */ /* 0x000fe2000fffe0ff */
[----:B------:R-:W-:Y:S01]  /*00f0*/  BSSY.RECONVERGENT B1, `(.L_x_0) ;  /* 0x00000cd000017945 */ /* 0x000fe20003800200 */
[----:B------:R-:W1:Y:S01]  /*0100*/  LDCU UR5, c[0x0][0x398] ;  /* 0x00007300ff0577ac */ /* 0x000e620008000800 */
[----:B------:R-:W-:Y:S01]  /*0110*/  HFMA2 R6, -RZ, RZ, 0, 0 ;  /* 0x00000000ff067431 */ /* 0x000fe200000001ff */
[----:B------:R-:W-:Y:S01]  /*0120*/  MOV R3, RZ ;  /* 0x000000ff00037202 */ /* 0x000fe20000000f00 */
[----:B------:R-:W2:Y:S01]  /*0130*/  LDCU.64 UR6, c[0x0][0x358] ;  /* 0x00006b00ff0677ac */ /* 0x000ea20008000a00 */
[----:B------:R-:W3:Y:S01]  /*0140*/  LDCU UR9, c[0x0][0x3a0] ;  /* 0x00007400ff0977ac */ /* 0x000ee20008000800 */
[----:B------:R-:W4:Y:S01]  /*0150*/  LDCU UR10, c[0x0][0x39c] ;  /* 0x00007380ff0a77ac */ /* 0x000f220008000800 */
[C---:B-1----:R-:W-:Y:S01]  /*0160*/  IMAD R2, R17.reuse, UR5, R16 ;  /* 0x0000000511027c24 */ /* 0x042fe2000f8e0210 */
[----:B0-----:R-:W-:-:S02]  /*0170*/  VIADDMNMX R10, R17, -R12, RZ, !PT ;  /* 0x8000000c110a7246 */ /* 0x001fc400078001ff */
[----:B------:R-:W-:-:S04]  /*0180*/  VIADDMNMX R15, R17, R12, UR4, PT ;  /* 0x00000004110f7e46 */ /* 0x000fc8000b80010c */
[----:B------:R-:W-:-:S13]  /*0190*/  ISETP.GT.AND P0, PT, R10, R15, PT ;  /* 0x0000000f0a00720c */ /* 0x000fda0003f04270 */
[----:B--234-:R-:W-:Y:S05]  /*01a0*/  @P0 BRA `(.L_x_1) ;  /* 0x0000000c00040947 */ /* 0x01cfea0003800000 */
[----:B------:R-:W0:Y:S02]  /*01b0*/  LDC.64 R4, c[0x0][0x388] ;  /* 0x0000e200ff047b82 */ /* 0x000e240000000a00 */
[----:B0-----:R-:W-:-:S05]  /*01c0*/  IMAD.WIDE R4, R2, 0x4, R4 ;  /* 0x0000000402047825 */ /* 0x001fca00078e0204 */
[----:B------:R0:W5:Y:S01]  /*01d0*/  LDG.E.CONSTANT R14, desc[UR6][R4.64] ;  /* 0x00000006040e7981 */ /* 0x000162000c1e9900 */
[----:B------:R-:W-:Y:S01]  /*01e0*/  UIADD3 UR4, UPT, UPT, UR8, -0x1, URZ ;  /* 0xffffffff08047890 */ /* 0x000fe2000fffe0ff */
[CC--:B------:R-:W-:Y:S02]  /*01f0*/  VIADDMNMX R13, R16.reuse, -R12.reuse, RZ, !PT ;  /* 0x8000000c100d7246 */ /* 0x0c0fe400078001ff */
[----:B------:R-:W-:Y:S02]  /*0200*/  MOV R3, RZ ;  /* 0x000000ff00037202 */ /* 0x000fe40000000f00 */
[----:B------:R-:W-:Y:S02]  /*0210*/  MOV R6, RZ ;  /* 0x000000ff00067202 */ /* 0x000fe40000000f00 */
[----:B------:R-:W-:-:S04]  /*0220*/  VIADDMNMX R12, R16, R12, UR4, PT ;  /* 0x00000004100c7e46 */ /* 0x000fc8000b80010c */
[----:B------:R-:W-:-:S04]  /*0230*/  IADD3 R11, PT, PT, R12, 0x1, -R13 ;  /* 0x000000010c0b7810 */ /* 0x000fc80007ffe80d */
[C---:B------:R-:W-:Y:S02]  /*0240*/  LOP3.LUT R8, R11.reuse, 0xfffffffc, RZ, 0xc0, !PT ;  /* 0xfffffffc0b087812 */ /* 0x040fe400078ec0ff */
[----:B------:R-:W-:Y:S02]  /*0250*/  LOP3.LUT R9, R11, 0x3, RZ, 0xc0, !PT ;  /* 0x000000030b097812 */ /* 0x000fe400078ec0ff */
[----:B0-----:R-:W-:-:S07]  /*0260*/  IADD3 R8, PT, PT, -R8, RZ, RZ ;  /* 0x000000ff08087210 */ /* 0x001fce0007ffe1ff */
.L_x_9:
[----:B------:R-:W-:Y:S01]  /*0270*/  ISETP.GE.AND P0, PT, R12, R13, PT ;  /* 0x0000000d0c00720c */ /* 0x000fe20003f06270 */
[----:B------:R-:W-:-:S12]  /*0280*/  BSSY.RECONVERGENT B0, `(.L_x_2) ;  /* 0x00000b0000007945 */ /* 0x000fd80003800200 */
[----:B------:R-:W-:Y:S05]  /*0290*/  @!P0 BRA `(.L_x_3) ;  /* 0x0000000800b88947 */ /* 0x000fea0003800000 */
[----:B------:R-:W-:Y:S01]  /*02a0*/  IADD3 R0, PT, PT, -R13, R12, RZ ;  /* 0x0000000c0d007210 */ /* 0x000fe20007ffe1ff */
[----:B------:R-:W-:Y:S01]  /*02b0*/  BSSY.RECONVERGENT B2, `(.L_x_4) ;  /* 0x000005f000027945 */ /* 0x000fe20003800200 */
[----:B------:R-:W-:Y:S02]  /*02c0*/  ISETP.NE.AND P1, PT, R9, RZ, PT ;  /* 0x000000ff0900720c */ /* 0x000fe40003f25270 */
[----:B------:R-:W-:Y:S02]  /*02d0*/  ISETP.GE.U32.AND P0, PT, R0, 0x3, PT ;  /* 0x000000030000780c */ /* 0x000fe40003f06070 */
[----:B------:R-:W-:Y:S02]  /*02e0*/  IADD3 R0, PT, PT, R17, -R10, RZ ;  /* 0x8000000a11007210 */ /* 0x000fe40007ffe0ff */
[----:B------:R-:W-:-:S03]  /*02f0*/  MOV R7, R13 ;  /* 0x0000000d00077202 */ /* 0x000fc60000000f00 */
[----:B------:R-:W-:-:S06]  /*0300*/  IMAD R0, R0, R0, RZ ;  /* 0x0000000000007224 */ /* 0x000fcc00078e02ff */
[----:B------:R-:W-:Y:S05]  /*0310*/  @!P0 BRA `(.L_x_5) ;  /* 0x0000000400608947 */ /* 0x000fea0003800000 */
[----:B------:R-:W0:Y:S01]  /*0320*/  LDCU UR4, c[0x0][0x398] ;  /* 0x00007300ff0477ac */ /* 0x000e220008000800 */
[--C-:B------:R-:W-:Y:S02]  /*0330*/  IADD3 R19, PT, PT, R16, -0x3, -R13.reuse ;  /* 0xfffffffd10137810 */ /* 0x100fe40007ffe80d */
[----:B------:R-:W-:Y:S02]  /*0340*/  MOV R18, R8 ;  /* 0x0000000800127202 */ /* 0x000fe40000000f00 */
[----:B------:R-:W-:Y:S01]  /*0350*/  MOV R7, R13 ;  /* 0x0000000d00077202 */ /* 0x000fe20000000f00 */
[----:B0-----:R-:W-:-:S07]  /*0360*/  IMAD R21, R10, UR4, R13 ;  /* 0x000000040a157c24 */ /* 0x001fce000f8e020d */
.L_x_6:
[----:B------:R-:W0:Y:S02]  /*0370*/  LDC.64 R4, c[0x0][0x388] ;  /* 0x0000e200ff047b82 */ /* 0x000e240000000a00 */
[----:B0-----:R-:W-:-:S05]  /*0380*/  IMAD.WIDE R4, R21, 0x4, R4 ;  /* 0x0000000415047825 */ /* 0x001fca00078e0204 */
[----:B------:R-:W2:Y:S01]  /*0390*/  LDG.E.CONSTANT R27, desc[UR6][R4.64] ;  /* 0x00000006041b7981 */ /* 0x000ea2000c1e9900 */
[----:B------:R-:W-:-:S05]  /*03a0*/  IADD3 R25, PT, PT, R19, 0x2, RZ ;  /* 0x0000000213197810 */ /* 0x000fca0007ffe0ff */
[----:B------:R-:W-:-:S05]  /*03b0*/  IMAD R20, R25, R25, R25 ;  /* 0x0000001919147224 */ /* 0x000fca00078e0219 */
[----:B------:R-:W-:-:S04]  /*03c0*/  IADD3 R20, PT, PT, R0, R25, R20 ;  /* 0x0000001900147210 */ /* 0x000fc80007ffe014 */
[----:B------:R-:W-:-:S04]  /*03d0*/  IADD3 R20, PT, PT, R20, 0x1, RZ ;  /* 0x0000000114147810 */ /* 0x000fc80007ffe0ff */
[----:B------:R-:W-:Y:S01]  /*03e0*/  I2FP.F32.U32 R20, R20 ;  /* 0x0000001400147245 */ /* 0x000fe20000201000 */
[----:B--2--5:R-:W-:-:S04]  /*03f0*/  FADD R22, -R14, R27 ;  /* 0x0000001b0e167221 */ /* 0x024fc80000000100 */
[----:B------:R-:W-:-:S04]  /*0400*/  FMUL R22, R22, R22 ;  /* 0x0000001616167220 */ /* 0x000fc80000400000 */
[----:B------:R-:W-:Y:S01]  /*0410*/  FMUL R23, R22, UR9 ;  /* 0x0000000916177c20 */ /* 0x000fe20008400000 */
[----:B------:R-:W-:-:S03]  /*0420*/  MOV R22, 0x437c0000 ;  /* 0x437c000000167802 */ /* 0x000fc60000000f00 */
[----:B------:R-:W-:Y:S01]  /*0430*/  FFMA R23, R20, UR10, R23 ;  /* 0x0000000a14177c23 */ /* 0x000fe20008000017 */
[----:B------:R-:W-:-:S05]  /*0440*/  HFMA2 R20, -RZ, RZ, 0.96630859375, -0.0022525787353515625 ;  /* 0x3bbb989dff147431 */ /* 0x000fca00000001ff */
[----:B------:R-:W-:-:S04]  /*0450*/  FFMA.SAT R29, R23, R20, 0.5 ;  /* 0x3f000000171d7423 */ /* 0x000fc80000002014 */
[----:B------:R-:W-:-:S04]  /*0460*/  FFMA.RM R24, R29, R22, 12582913 ;  /* 0x4b4000011d187423 */ /* 0x000fc80000004016 */
[----:B------:R-:W-:-:S04]  /*0470*/  FADD R26, R24, -12583039 ;  /* 0xcb40007f181a7421 */ /* 0x000fc80000000000 */
[----:B------:R-:W-:-:S04]  /*0480*/  FFMA R26, R23, 1.4426950216293334961, -R26 ;  /* 0x3fb8aa3b171a7823 */ /* 0x000fc8000000081a */
[----:B------:R-:W-:Y:S02]  /*0490*/  FFMA R26, R23, 1.925963033500011079e-08, R26 ;  /* 0x32a57060171a7823 */ /* 0x000fe4000000001a */
[----:B------:R-:W2:Y:S01]  /*04a0*/  LDG.E.CONSTANT R23, desc[UR6][R4.64+0x4] ;  /* 0x0000040604177981 */ /* 0x000ea2000c1e9900 */
[----:B------:R-:W-:Y:S01]  /*04b0*/  SHF.L.U32 R24, R24, 0x17, RZ ;  /* 0x0000001718187819 */ /* 0x000fe200000006ff */
[----:B------:R-:W0:Y:S01]  /*04c0*/  MUFU.EX2 R29, R26 ;  /* 0x0000001a001d7308 */ /* 0x000e220000000800 */
[----:B------:R-:W-:-:S05]  /*04d0*/  IMAD R25, R25, R25, R0 ;  /* 0x0000001919197224 */ /* 0x000fca00078e0200 */
[----:B------:R-:W-:Y:S01]  /*04e0*/  I2FP.F32.U32 R25, R25 ;  /* 0x0000001900197245 */ /* 0x000fe20000201000 */
[----:B0-----:R-:W-:-:S04]  /*04f0*/  FMUL R24, R24, R29 ;  /* 0x0000001d18187220 */ /* 0x001fc80000400000 */
[----:B------:R-:W-:Y:S01]  /*0500*/  FFMA R6, R27, R24, R6 ;  /* 0x000000181b067223 */ /* 0x000fe20000000006 */
[----:B------:R-:W-:Y:S01]  /*0510*/  FADD R3, R24, R3 ;  /* 0x0000000318037221 */ /* 0x000fe20000000000 */
[----:B--2---:R-:W-:-:S04]  /*0520*/  FADD R27, -R14, R23 ;  /* 0x000000170e1b7221 */ /* 0x004fc80000000100 */
[----:B------:R-:W-:-:S04]  /*0530*/  FMUL R27, R27, R27 ;  /* 0x0000001b1b1b7220 */ /* 0x000fc80000400000 */
[----:B------:R-:W-:-:S04]  /*0540*/  FMUL R28, R27, UR9 ;  /* 0x000000091b1c7c20 */ /* 0x000fc80008400000 */
[----:B------:R-:W-:-:S04]  /*0550*/  FFMA R25, R25, UR10, R28 ;  /* 0x0000000a19197c23 */ /* 0x000fc8000800001c */
[----:B------:R-:W-:-:S04]  /*0560*/  FFMA.SAT R27, R25, R20, 0.5 ;  /* 0x3f000000191b7423 */ /* 0x000fc80000002014 */
[----:B------:R-:W-:Y:S02]  /*0570*/  FFMA.RM R26, R27, R22, 12582913 ;  /* 0x4b4000011b1a7423 */ /* 0x000fe40000004016 */
[----:B------:R0:W2:Y:S02]  /*0580*/  LDG.E.CONSTANT R27, desc[UR6][R4.64+0xc] ;  /* 0x00000c06041b7981 */ /* 0x0000a4000c1e9900 */
[----:B------:R-:W-:-:S04]  /*0590*/  FADD R24, R26, -12583039 ;  /* 0xcb40007f1a187421 */ /* 0x000fc80000000000 */
[----:B------:R-:W-:-:S04]  /*05a0*/  FFMA R24, R25, 1.4426950216293334961, -R24 ;  /* 0x3fb8aa3b19187823 */ /* 0x000fc80000000818 */
[----:B------:R-:W-:Y:S02]  /*05b0*/  FFMA R28, R25, 1.925963033500011079e-08, R24 ;  /* 0x32a57060191c7823 */ /* 0x000fe40000000018 */
[----:B------:R-:W3:Y:S02]  /*05c0*/  LDG.E.CONSTANT R25, desc[UR6][R4.64+0x8] ;  /* 0x0000080604197981 */ /* 0x000ee4000c1e9900 */
[----:B------:R-:W1:Y:S01]  /*05d0*/  MUFU.EX2 R29, R28 ;  /* 0x0000001c001d7308 */ /* 0x000e620000000800 */
[----:B------:R-:W-:Y:S01]  /*05e0*/  SHF.L.U32 R24, R26, 0x17, RZ ;  /* 0x000000171a187819 */ /* 0x000fe200000006ff */
[----:B------:R-:W-:-:S05]  /*05f0*/  IMAD R26, R19, R19, R19 ;  /* 0x00000013131a7224 */ /* 0x000fca00078e0213 */
[----:B------:R-:W-:Y:S01]  /*0600*/  IADD3 R26, PT, PT, R0, R19, R26 ;  /* 0x00000013001a7210 */ /* 0x000fe20007ffe01a */
[----:B-1----:R-:W-:-:S04]  /*0610*/  FMUL R24, R24, R29 ;  /* 0x0000001d18187220 */ /* 0x002fc80000400000 */
[----:B------:R-:W-:Y:S02]  /*0620*/  VIADD R26, R26, 0x1 ;  /* 0x000000011a1a7836 */ /* 0x000fe40000000000 */
[----:B------:R-:W-:-:S03]  /*0630*/  FFMA R6, R23, R24, R6 ;  /* 0x0000001817067223 */ /* 0x000fc60000000006 */
[----:B------:R-:W-:Y:S01]  /*0640*/  I2FP.F32.U32 R26, R26 ;  /* 0x0000001a001a7245 */ /* 0x000fe20000201000 */
[----:B------:R-:W-:Y:S01]  /*0650*/  FADD R3, R3, R24 ;  /* 0x0000001803037221 */ /* 0x000fe20000000000 */
[----:B------:R-:W-:-:S04]  /*0660*/  IADD3 R18, PT, PT, R18, 0x4, RZ ;  /* 0x0000000412127810 */ /* 0x000fc80007ffe0ff */
[----:B------:R-:W-:Y:S02]  /*0670*/  ISETP.NE.AND P0, PT, R18, RZ, PT ;  /* 0x000000ff1200720c */ /* 0x000fe40003f05270 */
[----:B------:R-:W-:Y:S02]  /*0680*/  IADD3 R7, PT, PT, R7, 0x4, RZ ;  /* 0x0000000407077810 */ /* 0x000fe40007ffe0ff */
[----:B------:R-:W-:Y:S01]  /*0690*/  IADD3 R21, PT, PT, R21, 0x4, RZ ;  /* 0x0000000415157810 */ /* 0x000fe20007ffe0ff */
[----:B---3--:R-:W-:-:S04]  /*06a0*/  FADD R23, -R14, R25 ;  /* 0x000000190e177221 */ /* 0x008fc80000000100 */
[----:B------:R-:W-:-:S04]  /*06b0*/  FMUL R23, R23, R23 ;  /* 0x0000001717177220 */ /* 0x000fc80000400000 */
[----:B------:R-:W-:-:S04]  /*06c0*/  FMUL R23, R23, UR9 ;  /* 0x0000000917177c20 */ /* 0x000fc80008400000 */
[----:B------:R-:W-:-:S04]  /*06d0*/  FFMA R23, R26, UR10, R23 ;  /* 0x0000000a1a177c23 */ /* 0x000fc80008000017 */
[----:B0-----:R-:W-:-:S04]  /*06e0*/  FFMA.SAT R5, R23, R20, 0.5 ;  /* 0x3f00000017057423 */ /* 0x001fc80000002014 */
[----:B------:R-:W-:-:S04]  /*06f0*/  FFMA.RM R4, R5, R22, 12582913 ;  /* 0x4b40000105047423 */ /* 0x000fc80000004016 */
[----:B------:R-:W-:-:S04]  /*0700*/  FADD R24, R4, -12583039 ;  /* 0xcb40007f04187421 */ /* 0x000fc80000000000 */
[----:B------:R-:W-:-:S04]  /*0710*/  FFMA R24, R23, 1.4426950216293334961, -R24 ;  /* 0x3fb8aa3b17187823 */ /* 0x000fc80000000818 */
[----:B------:R-:W-:Y:S01]  /*0720*/  FFMA R5, R23, 1.925963033500011079e-08, R24 ;  /* 0x32a5706017057823 */ /* 0x000fe20000000018 */
[----:B--2---:R-:W-:Y:S01]  /*0730*/  FADD R24, -R14, R27 ;  /* 0x0000001b0e187221 */ /* 0x004fe20000000100 */
[----:B------:R-:W-:-:S03]  /*0740*/  IMAD R23, R19, R19, R0 ;  /* 0x0000001313177224 */ /* 0x000fc600078e0200 */
[----:B------:R-:W-:Y:S02]  /*0750*/  FMUL R24, R24, R24 ;  /* 0x0000001818187220 */ /* 0x000fe40000400000 */
[----:B------:R-:W-:Y:S02]  /*0760*/  I2FP.F32.U32 R23, R23 ;  /* 0x0000001700177245 */ /* 0x000fe40000201000 */
[----:B------:R-:W-:-:S04]  /*0770*/  FMUL R24, R24, UR9 ;  /* 0x0000000918187c20 */ /* 0x000fc80008400000 */
[----:B------:R-:W-:-:S04]  /*0780*/  FFMA R23, R23, UR10, R24 ;  /* 0x0000000a17177c23 */ /* 0x000fc80008000018 */
[----:B------:R-:W-:-:S04]  /*0790*/  FFMA.SAT R29, R23, R20, 0.5 ;  /* 0x3f000000171d7423 */ /* 0x000fc80000002014 */
[----:B------:R-:W-:-:S04]  /*07a0*/  FFMA.RM R22, R29, R22, 12582913 ;  /* 0x4b4000011d167423 */ /* 0x000fc80000004016 */
[----:B------:R-:W-:-:S04]  /*07b0*/  FADD R20, R22, -12583039 ;  /* 0xcb40007f16147421 */ /* 0x000fc80000000000 */
[C---:B------:R-:W-:Y:S01]  /*07c0*/  FFMA R20, R23.reuse, 1.4426950216293334961, -R20 ;  /* 0x3fb8aa3b17147823 */ /* 0x040fe20000000814 */
[----:B------:R-:W0:Y:S03]  /*07d0*/  MUFU.EX2 R5, R5 ;  /* 0x0000000500057308 */ /* 0x000e260000000800 */
[----:B------:R-:W-:-:S05]  /*07e0*/  FFMA R20, R23, 1.925963033500011079e-08, R20 ;  /* 0x32a5706017147823 */ /* 0x000fca0000000014 */
[----:B------:R-:W1:Y:S01]  /*07f0*/  MUFU.EX2 R23, R20 ;  /* 0x0000001400177308 */ /* 0x000e620000000800 */
[----:B------:R-:W-:Y:S02]  /*0800*/  SHF.L.U32 R4, R4, 0x17, RZ ;  /* 0x0000001704047819 */ /* 0x000fe400000006ff */
[----:B------:R-:W-:-:S03]  /*0810*/  SHF.L.U32 R22, R22, 0x17, RZ ;  /* 0x0000001716167819 */ /* 0x000fc600000006ff */
[----:B0-----:R-:W-:-:S04]  /*0820*/  FMUL R4, R4, R5 ;  /* 0x0000000504047220 */ /* 0x001fc80000400000 */
[----:B------:R-:W-:Y:S01]  /*0830*/  FFMA R6, R25, R4, R6 ;  /* 0x0000000419067223 */ /* 0x000fe20000000006 */
[----:B------:R-:W-:Y:S01]  /*0840*/  FADD R3, R3, R4 ;  /* 0x0000000403037221 */ /* 0x000fe20000000000 */
[----:B-1----:R-:W-:Y:S01]  /*0850*/  FMUL R22, R22, R23 ;  /* 0x0000001716167220 */ /* 0x002fe20000400000 */
[----:B------:R-:W-:-:S03]  /*0860*/  IADD3 R19, PT, PT, R19, -0x4, RZ ;  /* 0xfffffffc13137810 */ /* 0x000fc60007ffe0ff */
[----:B------:R-:W-:Y:S01]  /*0870*/  FFMA R6, R27, R22, R6 ;  /* 0x000000161b067223 */ /* 0x000fe20000000006 */
[----:B------:R-:W-:Y:S01]  /*0880*/  FADD R3, R3, R22 ;  /* 0x0000001603037221 */ /* 0x000fe20000000000 */
[----:B------:R-:W-:Y:S06]  /*0890*/  @P0 BRA `(.L_x_6) ;  /* 0xfffffff800b40947 */ /* 0x000fec000383ffff */
.L_x_5:
[----:B------:R-:W-:Y:S05]  /*08a0*/  BSYNC.RECONVERGENT B2 ;  /* 0x0000000000027941 */ /* 0x000fea0003800200 */
.L_x_4:
[----:B------:R-:W-:Y:S05]  /*08b0*/  @!P1 BRA `(.L_x_3) ;  /* 0x0000000400309947 */ /* 0x000fea0003800000 */
[----:B------:R-:W-:Y:S01]  /*08c0*/  ISETP.NE.AND P0, PT, R9, 0x1, PT ;  /* 0x000000010900780c */ /* 0x000fe20003f05270 */
[----:B------:R-:W-:Y:S01]  /*08d0*/  BSSY.RECONVERGENT B2, `(.L_x_7) ;  /* 0x0000030000027945 */ /* 0x000fe20003800200 */
[----:B------:R-:W-:-:S11]  /*08e0*/  LOP3.LUT P1, RZ, R11, 0x1, RZ, 0xc0, !PT ;  /* 0x000000010bff7812 */ /* 0x000fd6000782c0ff */
[----:B------:R-:W-:Y:S05]  /*08f0*/  @!P0 BRA `(.L_x_8) ;  /* 0x0000000000b48947 */ /* 0x000fea0003800000 */
[----:B------:R-:W0:Y:S01]  /*0900*/  LDC.64 R4, c[0x0][0x388] ;  /* 0x0000e200ff047b82 */ /* 0x000e220000000a00 */
[----:B------:R-:W1:Y:S02]  /*0910*/  LDCU.64 UR4, c[0x0][0x398] ;  /* 0x00007300ff0477ac */ /* 0x000e640008000a00 */
[----:B-1----:R-:W-:Y:S01]  /*0920*/  IMAD R19, R10, UR4, R7 ;  /* 0x000000040a137c24 */ /* 0x002fe2000f8e0207 */
[----:B------:R-:W1:Y:S03]  /*0930*/  LDCU UR4, c[0x0][0x3a0] ;  /* 0x00007400ff0477ac */ /* 0x000e660008000800 */
[----:B0-----:R-:W-:-:S05]  /*0940*/  IMAD.WIDE R4, R19, 0x4, R4 ;  /* 0x0000000413047825 */ /* 0x001fca00078e0204 */
[----:B------:R-:W2:Y:S04]  /*0950*/  LDG.E.CONSTANT R19, desc[UR6][R4.64] ;  /* 0x0000000604137981 */ /* 0x000ea8000c1e9900 */
[----:B------:R-:W3:Y:S01]  /*0960*/  LDG.E.CONSTANT R21, desc[UR6][R4.64+0x4] ;  /* 0x0000040604157981 */ /* 0x000ee2000c1e9900 */
[CC--:B------:R-:W-:Y:S02]  /*0970*/  IADD3 R23, PT, PT, R16.reuse, -R7.reuse, RZ ;  /* 0x8000000710177210 */ /* 0x0c0fe40007ffe0ff */
[----:B------:R-:W-:Y:S02]  /*0980*/  LOP3.LUT R25, RZ, R7, RZ, 0x33, !PT ;  /* 0x00000007ff197212 */ /* 0x000fe400078e33ff */
[----:B------:R-:W-:Y:S01]  /*0990*/  MOV R22, 0x437c0000 ;  /* 0x437c000000167802 */ /* 0x000fe20000000f00 */
[----:B------:R-:W-:Y:S01]  /*09a0*/  IMAD R23, R23, R23, R0 ;  /* 0x0000001717177224 */ /* 0x000fe200078e0200 */
[----:B------:R-:W-:-:S02]  /*09b0*/  IADD3 R25, PT, PT, R16, R25, RZ ;  /* 0x0000001910197210 */ /* 0x000fc40007ffe0ff */
[----:B------:R-:W-:Y:S02]  /*09c0*/  IADD3 R7, PT, PT, R7, 0x2, RZ ;  /* 0x0000000207077810 */ /* 0x000fe40007ffe0ff */
[----:B------:R-:W-:Y:S01]  /*09d0*/  I2FP.F32.U32 R23, R23 ;  /* 0x0000001700177245 */ /* 0x000fe20000201000 */
[----:B------:R-:W-:Y:S02]  /*09e0*/  IMAD R25, R25, R25, R0 ;  /* 0x0000001919197224 */ /* 0x000fe400078e0200 */
[----:B--2--5:R-:W-:-:S04]  /*09f0*/  FADD R18, -R14, R19 ;  /* 0x000000130e127221 */ /* 0x024fc80000000100 */
[----:B------:R-:W-:Y:S01]  /*0a00*/  FMUL R18, R18, R18 ;  /* 0x0000001212127220 */ /* 0x000fe20000400000 */
[----:B---3--:R-:W-:-:S03]  /*0a10*/  FADD R20, -R14, R21 ;  /* 0x000000150e147221 */ /* 0x008fc60000000100 */
[----:B-1----:R-:W-:Y:S01]  /*0a20*/  FMUL R18, R18, UR4 ;  /* 0x0000000412127c20 */ /* 0x002fe20008400000 */
[----:B------:R-:W-:Y:S01]  /*0a30*/  FMUL R5, R20, R20 ;  /* 0x0000001414057220 */ /* 0x000fe20000400000 */
[----:B------:R-:W-:Y:S02]  /*0a40*/  I2FP.F32.U32 R20, R25 ;  /* 0x0000001900147245 */ /* 0x000fe40000201000 */
[----:B------:R-:W-:Y:S01]  /*0a50*/  FFMA R4, R23, UR5, R18 ;  /* 0x0000000517047c23 */ /* 0x000fe20008000012 */
[----:B------:R-:W-:Y:S02]  /*0a60*/  HFMA2 R23, -RZ, RZ, 0.96630859375, -0.0022525787353515625 ;  /* 0x3bbb989dff177431 */ /* 0x000fe400000001ff */
[----:B------:R-:W-:-:S04]  /*0a70*/  FMUL R5, R5, UR4 ;  /* 0x0000000405057c20 */ /* 0x000fc80008400000 */
[----:B------:R-:W-:Y:S01]  /*0a80*/  FFMA R20, R20, UR5, R5 ;  /* 0x0000000514147c23 */ /* 0x000fe20008000005 */
[----:B------:R-:W-:-:S03]  /*0a90*/  FFMA.SAT R18, R4, R23, 0.5 ;  /* 0x3f00000004127423 */ /* 0x000fc60000002017 */
[----:B------:R-:W-:Y:S01]  /*0aa0*/  FFMA.SAT R5, R20, R23, 0.5 ;  /* 0x3f00000014057423 */ /* 0x000fe20000002017 */
[----:B------:R-:W-:-:S03]  /*0ab0*/  FFMA.RM R18, R18, R22, 12582913 ;  /* 0x4b40000112127423 */ /* 0x000fc60000004016 */
[----:B------:R-:W-:Y:S01]  /*0ac0*/  FFMA.RM R5, R5, R22, 12582913 ;  /* 0x4b40000105057423 */ /* 0x000fe20000004016 */
[----:B------:R-:W-:-:S03]  /*0ad0*/  FADD R23, R18, -12583039 ;  /* 0xcb40007f12177421 */ /* 0x000fc60000000000 */
[C---:B------:R-:W-:Y:S01]  /*0ae0*/  FADD R25, R5.reuse, -12583039 ;  /* 0xcb40007f05197421 */ /* 0x040fe20000000000 */
[----:B------:R-:W-:Y:S01]  /*0af0*/  SHF.L.U32 R18, R18, 0x17, RZ ;  /* 0x0000001712127819 */ /* 0x000fe200000006ff */
[----:B------:R-:W-:Y:S02]  /*0b00*/  IMAD.SHL.U32 R5, R5, 0x800000, RZ ;  /* 0x0080000005057824 */ /* 0x000fe400078e00ff */
[----:B------:R-:W-:Y:S01]  /*0b10*/  FFMA R23, R4, 1.4426950216293334961, -R23 ;  /* 0x3fb8aa3b04177823 */ /* 0x000fe20000000817 */
[----:B------:R-:W-:-:S03]  /*0b20*/  FFMA R25, R20, 1.4426950216293334961, -R25 ;  /* 0x3fb8aa3b14197823 */ /* 0x000fc60000000819 */
[----:B------:R-:W-:Y:S01]  /*0b30*/  FFMA R23, R4, 1.925963033500011079e-08, R23 ;  /* 0x32a5706004177823 */ /* 0x000fe20000000017 */
[----:B------:R-:W-:-:S04]  /*0b40*/  FFMA R25, R20, 1.925963033500011079e-08, R25 ;  /* 0x32a5706014197823 */ /* 0x000fc80000000019 */
[----:B------:R-:W0:Y:S08]  /*0b50*/  MUFU.EX2 R4, R25 ;  /* 0x0000001900047308 */ /* 0x000e300000000800 */
[----:B------:R-:W1:Y:S01]  /*0b60*/  MUFU.EX2 R23, R23 ;  /* 0x0000001700177308 */ /* 0x000e620000000800 */
[----:B0-----:R-:W-:Y:S01]  /*0b70*/  FMUL R4, R5, R4 ;  /* 0x0000000405047220 */ /* 0x001fe20000400000 */
[----:B-1----:R-:W-:-:S04]  /*0b80*/  FMUL R18, R18, R23 ;  /* 0x0000001712127220 */ /* 0x002fc80000400000 */
[----:B------:R-:W-:Y:S01]  /*0b90*/  FFMA R6, R19, R18, R6 ;  /* 0x0000001213067223 */ /* 0x000fe20000000006 */
[----:B------:R-:W-:-:S03]  /*0ba0*/  FADD R3, R3, R18 ;  /* 0x0000001203037221 */ /* 0x000fc60000000000 */
[----:B------:R-:W-:Y:S01]  /*0bb0*/  FFMA R6, R21, R4, R6 ;  /* 0x0000000415067223 */ /* 0x000fe20000000006 */
[----:B------:R-:W-:-:S07]  /*0bc0*/  FADD R3, R3, R4 ;  /* 0x0000000403037221 */ /* 0x000fce0000000000 */
.L_x_8:
[----:B------:R-:W-:Y:S05]  /*0bd0*/  BSYNC.RECONVERGENT B2 ;  /* 0x0000000000027941 */ /* 0x000fea0003800200 */
.L_x_7:
[----:B------:R-:W-:Y:S05]  /*0be0*/  @!P1 BRA `(.L_x_3) ;  /* 0x0000000000649947 */ /* 0x000fea0003800000 */
[----:B------:R-:W0:Y:S01]  /*0bf0*/  LDC.64 R4, c[0x0][0x388] ;  /* 0x0000e200ff047b82 */ /* 0x000e220000000a00 */
[----:B------:R-:W1:Y:S02]  /*0c00*/  LDCU.64 UR4, c[0x0][0x398] ;  /* 0x00007300ff0477ac */ /* 0x000e640008000a00 */
[----:B-1----:R-:W-:Y:S01]  /*0c10*/  IMAD R19, R10, UR4, R7 ;  /* 0x000000040a137c24 */ /* 0x002fe2000f8e0207 */
[----:B------:R-:W1:Y:S03]  /*0c20*/  LDCU UR4, c[0x0][0x3a0] ;  /* 0x00007400ff0477ac */ /* 0x000e660008000800 */
[----:B0-----:R-:W-:-:S06]  /*0c30*/  IMAD.WIDE R4, R19, 0x4, R4 ;  /* 0x0000000413047825 */ /* 0x001fcc00078e0204 */
[----:B------:R-:W2:Y:S01]  /*0c40*/  LDG.E.CONSTANT R5, desc[UR6][R4.64] ;  /* 0x0000000604057981 */ /* 0x000ea2000c1e9900 */
[----:B------:R-:W-:Y:S01]  /*0c50*/  IADD3 R7, PT, PT, R16, -R7, RZ ;  /* 0x8000000710077210 */ /* 0x000fe20007ffe0ff */
[----:B------:R-:W-:-:S04]  /*0c60*/  HFMA2 R19, -RZ, RZ, 0.96630859375, -0.0022525787353515625 ;  /* 0x3bbb989dff137431 */ /* 0x000fc800000001ff */
[----:B------:R-:W-:-:S05]  /*0c70*/  IMAD R0, R7, R7, R0 ;  /* 0x0000000707007224 */ /* 0x000fca00078e0200 */
[----:B------:R-:W-:Y:S01]  /*0c80*/  I2FP.F32.U32 R0, R0 ;  /* 0x0000000000007245 */ /* 0x000fe20000201000 */
[----:B--2--5:R-:W-:-:S04]  /*0c90*/  FADD R18, -R14, R5 ;  /* 0x000000050e127221 */ /* 0x024fc80000000100 */
[----:B------:R-:W-:-:S04]  /*0ca0*/  FMUL R18, R18, R18 ;  /* 0x0000001212127220 */ /* 0x000fc80000400000 */
[----:B-1----:R-:W-:-:S04]  /*0cb0*/  FMUL R7, R18, UR4 ;  /* 0x0000000412077c20 */ /* 0x002fc80008400000 */
[----:B------:R-:W-:Y:S01]  /*0cc0*/  FFMA R0, R0, UR5, R7 ;  /* 0x0000000500007c23 */ /* 0x000fe20008000007 */
[----:B------:R-:W-:-:S03]  /*0cd0*/  MOV R7, 0x437c0000 ;  /* 0x437c000000077802 */ /* 0x000fc60000000f00 */
[----:B------:R-:W-:-:S04]  /*0ce0*/  FFMA.SAT R4, R0, R19, 0.5 ;  /* 0x3f00000000047423 */ /* 0x000fc80000002013 */
[----:B------:R-:W-:-:S04]  /*0cf0*/  FFMA.RM R4, R4, R7, 12582913 ;  /* 0x4b40000104047423 */ /* 0x000fc80000004007 */
[C---:B------:R-:W-:Y:S01]  /*0d00*/  FADD R7, R4.reuse, -12583039 ;  /* 0xcb40007f04077421 */ /* 0x040fe20000000000 */
[----:B------:R-:W-:-:S03]  /*0d10*/  SHF.L.U32 R4, R4, 0x17, RZ ;  /* 0x0000001704047819 */ /* 0x000fc600000006ff */
[----:B------:R-:W-:-:S04]  /*0d20*/  FFMA R7, R0, 1.4426950216293334961, -R7 ;  /* 0x3fb8aa3b00077823 */ /* 0x000fc80000000807 */
[----:B------:R-:W-:-:S06]  /*0d30*/  FFMA R7, R0, 1.925963033500011079e-08, R7 ;  /* 0x32a5706000077823 */ /* 0x000fcc0000000007 */
[----:B------:R-:W0:Y:S02]  /*0d40*/  MUFU.EX2 R7, R7 ;  /* 0x0000000700077308 */ /* 0x000e240000000800 */
[----:B0-----:R-:W-:-:S04]  /*0d50*/  FMUL R4, R4, R7 ;  /* 0x0000000704047220 */ /* 0x001fc80000400000 */
[----:B------:R-:W-:Y:S01]  /*0d60*/  FFMA R6, R5, R4, R6 ;  /* 0x0000000405067223 */ /* 0x000fe20000000006 */
[----:B------:R-:W-:-:S07]  /*0d70*/  FADD R3, R3, R4 ;  /* 0x0000000403037221 */ /* 0x000fce0000000000 */
.L_x_3:
[----:B------:R-:W-:Y:S05]  /*0d80*/  BSYNC.RECONVERGENT B0 ;  /* 0x0000000000007941 */ /* 0x000fea0003800200 */
.L_x_2:
[C---:B------:R-:W-:Y:S02]  /*0d90*/  ISETP.NE.AND P0, PT, R10.reuse, R15, PT ;  /* 0x0000000f0a00720c */ /* 0x040fe40003f05270 */
[----:B------:R-:W-:-:S11]  /*0da0*/  IADD3 R10, PT, PT, R10, 0x1, RZ ;  /* 0x000000010a0a7810 */ /* 0x000fd60007ffe0ff */
[----:B------:R-:W-:Y:S05]  /*0db0*/  @P0 BRA `(.L_x_9) ;  /* 0xfffffff4002c0947 */ /* 0x000fea000383ffff */
.L_x_1:
[----:B------:R-:W-:Y:S05]  /*0dc0*/  BSYNC.RECONVERGENT B1 ;  /* 0x0000000000017941 */ /* 0x000fea0003800200 */
.L_x_0:
[----:B------:R-:W0:Y:S01]  /*0dd0*/  MUFU.RCP R0, R3 ;  /* 0x0000000300007308 */ /* 0x000e220000001000 */
[----:B------:R-:W-:Y:S07]  /*0de0*/  BSSY.RECONVERGENT B0, `(.L_x_10) ;  /* 0x000000c000007945 */ /* 0x000fee0003800200 */
[----:B------:R-:W1:Y:S01]  /*0df0*/  FCHK P0, R6, R3 ;  /* 0x0000000306007302 */ /* 0x000e620000000000 */
[----:B0-----:R-:W-:-:S04]  /*0e00*/  FFMA R5, R0, -R3, 1 ;  /* 0x3f80000000057423 */ /* 0x001fc80000000803 */
[----:B------:R-:W-:-:S04]  /*0e10*/  FFMA R0, R0, R5, R0 ;  /* 0x0000000500007223 */ /* 0x000fc80000000000 */
[----:B------:R-:W-:-:S04]  /*0e20*/  FFMA R5, R0, R6, RZ ;  /* 0x0000000600057223 */ /* 0x000fc800000000ff */
[----:B------:R-:W-:-:S04]  /*0e30*/  FFMA R4, R5, -R3, R6 ;  /* 0x8000000305047223 */ /* 0x000fc80000000006 */
[----:B------:R-:W-:Y:S01]  /*0e40*/  FFMA R7, R0, R4, R5 ;  /* 0x0000000400077223 */ /* 0x000fe20000000005 */
[----:B-1----:R-:W-:Y:S06]  /*0e50*/  @!P0 BRA `(.L_x_11) ;  /* 0x0000000000108947 */ /* 0x002fec0003800000 */
[----:B------:R-:W-:Y:S02]  /*0e60*/  MOV R0, R6 ;  /* 0x0000000600007202 */ /* 0x000fe40000000f00 */
[----:B------:R-:W-:-:S07]  /*0e70*/  MOV R4, 0xe90 ;  /* 0x00000e9000047802 */ /* 0x000fce0000000f00 */
[----:B-----5:R-:W-:Y:S05]  /*0e80*/  CALL.REL.NOINC `($__internal_0_$__cuda_sm3x_div_rn_noftz_f32_slowpath) ;  /* 0x0000000000187944 */ /* 0x020fea0003c00000 */
[----:B------:R-:W-:-:S07]  /*0e90*/  MOV R7, R0 ;  /* 0x0000000000077202 */ /* 0x000fce0000000f00 */
.L_x_11:
[----:B------:R-:W-:Y:S05]  /*0ea0*/  BSYNC.RECONVERGENT B0 ;  /* 0x0000000000007941 */ /* 0x000fea0003800200 */
.L_x_10:
[----:B------:R-:W0:Y:S02]  /*0eb0*/  LDC.64 R4, c[0x0][0x380] ;  /* 0x0000e000ff047b82 */ /* 0x000e240000000a00 */
[----:B0-----:R-:W-:-:S05]  /*0ec0*/  IMAD.WIDE R2, R2, 0x4, R4 ;  /* 0x0000000402027825 */ /* 0x001fca00078e0204 */
[----:B------:R-:W-:Y:S01]  /*0ed0*/  STG.E desc[UR6][R2.64], R7 ;  /* 0x0000000702007986 */ /* 0x000fe2000c101906 */
[----:B------:R-:W-:Y:S05]  /*0ee0*/  EXIT ;  /* 0x000000000000794d */ /* 0x000fea0003800000 */
        .weak           $__internal_0_$__cuda_sm3x_div_rn_noftz_f32_slowpath
        .type           $__internal_0_$__cuda_sm3x_div_rn_noftz_f32_slowpath,@function
        .size           $__internal_0_$__cuda_sm3x_div_rn_noftz_f32_slowpath,(.L_x_24 - $__internal_0_$__cuda_sm3x_div_rn_noftz_f32_slowpath)
$__internal_0_$__cuda_sm3x_div_rn_noftz_f32_slowpath:
[----:B------:R-:W-:Y:S01]  /*0ef0*/  SHF.R.U32.HI R6, RZ, 0x17, R3 ;  /* 0x00000017ff067819 */ /* 0x000fe20000011603 */
[----:B------:R-:W-:Y:S01]  /*0f00*/  BSSY.RECONVERGENT B1, `(.L_x_12) ;  /* 0x0000062000017945 */ /* 0x000fe20003800200 */
[----:B------:R-:W-:Y:S02]  /*0f10*/  SHF.R.U32.HI R5, RZ, 0x17, R0 ;  /* 0x00000017ff057819 */ /* 0x000fe40000011600 */
[----:B------:R-:W-:Y:S02]  /*0f20*/  LOP3.LUT R10, R6, 0xff, RZ, 0xc0, !PT ;  /* 0x000000ff060a7812 */ /* 0x000fe400078ec0ff */
[----:B------:R-:W-:Y:S02]  /*0f30*/  LOP3.LUT R8, R5, 0xff, RZ, 0xc0, !PT ;  /* 0x000000ff05087812 */ /* 0x000fe400078ec0ff */
[----:B------:R-:W-:Y:S02]  /*0f40*/  IADD3 R7, PT, PT, R10, -0x1, RZ ;  /* 0xffffffff0a077810 */ /* 0x000fe40007ffe0ff */
[----:B------:R-:W-:-:S02]  /*0f50*/  IADD3 R6, PT, PT, R8, -0x1, RZ ;  /* 0xffffffff08067810 */ /* 0x000fc40007ffe0ff */
[----:B------:R-:W-:-:S04]  /*0f60*/  ISETP.GT.U32.AND P0, PT, R7, 0xfd, PT ;  /* 0x000000fd0700780c */ /* 0x000fc80003f04070 */
[----:B------:R-:W-:-:S13]  /*0f70*/  ISETP.GT.U32.OR P0, PT, R6, 0xfd, P0 ;  /* 0x000000fd0600780c */ /* 0x000fda0000704470 */
[----:B------:R-:W-:Y:S01]  /*0f80*/  @!P0 MOV R5, RZ ;  /* 0x000000ff00058202 */ /* 0x000fe20000000f00 */
[----:B------:R-:W-:Y:S06]  /*0f90*/  @!P0 BRA `(.L_x_13) ;  /* 0x00000000005c8947 */ /* 0x000fec0003800000 */
[----:B------:R-:W-:Y:S02]  /*0fa0*/  FSETP.GTU.FTZ.AND P0, PT, |R0|, +INF , PT ;  /* 0x7f8000000000780b */ /* 0x000fe40003f1c200 */
[----:B------:R-:W-:-:S04]  /*0fb0*/  FSETP.GTU.FTZ.AND P1, PT, |R3|, +INF , PT ;  /* 0x7f8000000300780b */ /* 0x000fc80003f3c200 */
[----:B------:R-:W-:-:S13]  /*0fc0*/  PLOP3.LUT P0, PT, P0, P1, PT, 0xf8, 0x8f ;  /* 0x00000000008f781c */ /* 0x000fda0000703f70 */
[----:B------:R-:W-:Y:S05]  /*0fd0*/  @P0 BRA `(.L_x_14) ;  /* 0x00000004004c0947 */ /* 0x000fea0003800000 */
[----:B------:R-:W-:-:S13]  /*0fe0*/  LOP3.LUT P0, RZ, R3, 0x7fffffff, R0, 0xc8, !PT ;  /* 0x7fffffff03ff7812 */ /* 0x000fda000780c800 */
[----:B------:R-:W-:Y:S05]  /*0ff0*/  @!P0 BRA `(.L_x_15) ;  /* 0x00000004003c8947 */ /* 0x000fea0003800000 */
[C---:B------:R-:W-:Y:S02]  /*1000*/  FSETP.NEU.FTZ.AND P2, PT, |R0|.reuse, +INF , PT ;  /* 0x7f8000000000780b */ /* 0x040fe40003f5d200 */
[----:B------:R-:W-:Y:S02]  /*1010*/  FSETP.NEU.FTZ.AND P1, PT, |R3|, +INF , PT ;  /* 0x7f8000000300780b */ /* 0x000fe40003f3d200 */
[----:B------:R-:W-:-:S11]  /*1020*/  FSETP.NEU.FTZ.AND P0, PT, |R0|, +INF , PT ;  /* 0x7f8000000000780b */ /* 0x000fd60003f1d200 */
[----:B------:R-:W-:Y:S05]  /*1030*/  @!P1 BRA !P2, `(.L_x_15) ;  /* 0x00000004002c9947 */ /* 0x000fea0005000000 */
[----:B------:R-:W-:-:S04]  /*1040*/  LOP3.LUT P2, RZ, R0, 0x7fffffff, RZ, 0xc0, !PT ;  /* 0x7fffffff00ff7812 */ /* 0x000fc8000784c0ff */
[----:B------:R-:W-:-:S13]  /*1050*/  PLOP3.LUT P1, PT, P1, P2, PT, 0x2f, 0xf2 ;  /* 0x0000000000f2781c */ /* 0x000fda0000f24577 */
[----:B------:R-:W-:Y:S05]  /*1060*/  @P1 BRA `(.L_x_16) ;  /* 0x0000000400181947 */ /* 0x000fea0003800000 */
[----:B------:R-:W-:-:S04]  /*1070*/  LOP3.LUT P1, RZ, R3, 0x7fffffff, RZ, 0xc0, !PT ;  /* 0x7fffffff03ff7812 */ /* 0x000fc8000782c0ff */
[----:B------:R-:W-:-:S13]  /*1080*/  PLOP3.LUT P0, PT, P0, P1, PT, 0x2f, 0xf2 ;  /* 0x0000000000f2781c */ /* 0x000fda0000702577 */
[----:B------:R-:W-:Y:S05]  /*1090*/  @P0 BRA `(.L_x_17) ;  /* 0x0000000400000947 */ /* 0x000fea0003800000 */
[----:B------:R-:W-:Y:S02]  /*10a0*/  ISETP.GE.AND P0, PT, R6, RZ, PT ;  /* 0x000000ff0600720c */ /* 0x000fe40003f06270 */
[----:B------:R-:W-:-:S11]  /*10b0*/  ISETP.GE.AND P1, PT, R7, RZ, PT ;  /* 0x000000ff0700720c */ /* 0x000fd60003f26270 */
[----:B------:R-:W-:Y:S01]  /*10c0*/  @P0 IMAD.MOV.U32 R5, RZ, RZ, RZ ;  /* 0x000000ffff050224 */ /* 0x000fe200078e00ff */
[----:B------:R-:W-:Y:S01]  /*10d0*/  @!P0 MOV R5, 0xffffffc0 ;  /* 0xffffffc000058802 */ /* 0x000fe20000000f00 */
[----:B------:R-:W-:Y:S01]  /*10e0*/  @!P0 FFMA R0, R0, 1.84467440737095516160e+19, RZ ;  /* 0x5f80000000008823 */ /* 0x000fe200000000ff */
[----:B------:R-:W-:Y:S02]  /*10f0*/  @!P1 FFMA R3, R3, 1.84467440737095516160e+19, RZ ;  /* 0x5f80000003039823 */ /* 0x000fe400000000ff */
[----:B------:R-:W-:-:S07]  /*1100*/  @!P1 IADD3 R5, PT, PT, R5, 0x40, RZ ;  /* 0x0000004005059810 */ /* 0x000fce0007ffe0ff */
.L_x_13:
[----:B------:R-:W-:Y:S01]  /*1110*/  LEA R6, R10, 0xc0800000, 0x17 ;  /* 0xc08000000a067811 */ /* 0x000fe200078eb8ff */
[----:B------:R-:W-:Y:S03]  /*1120*/  BSSY.RECONVERGENT B2, `(.L_x_18) ;  /* 0x0000036000027945 */ /* 0x000fe60003800200 */
[----:B------:R-:W-:Y:S02]  /*1130*/  IADD3 R6, PT, PT, -R6, R3, RZ ;  /* 0x0000000306067210 */ /* 0x000fe40007ffe1ff */
[----:B------:R-:W-:Y:S02]  /*1140*/  IADD3 R3, PT, PT, R8, -0x7f, RZ ;  /* 0xffffff8108037810 */ /* 0x000fe40007ffe0ff */
[----:B------:R0:W1:Y:S01]  /*1150*/  MUFU.RCP R7, R6 ;  /* 0x0000000600077308 */ /* 0x0000620000001000 */
[----:B------:R-:W-:Y:S02]  /*1160*/  FADD.FTZ R9, -R6, -RZ ;  /* 0x800000ff06097221 */ /* 0x000fe40000010100 */
[C---:B------:R-:W-:Y:S01]  /*1170*/  IMAD R0, R3.reuse, -0x800000, R0 ;  /* 0xff80000003007824 */ /* 0x040fe200078e0200 */
[----:B0-----:R-:W-:-:S04]  /*1180*/  IADD3 R6, PT, PT, R3, 0x7f, -R10 ;  /* 0x0000007f03067810 */ /* 0x001fc80007ffe80a */
[----:B------:R-:W-:Y:S01]  /*1190*/  IADD3 R6, PT, PT, R6, R5, RZ ;  /* 0x0000000506067210 */ /* 0x000fe20007ffe0ff */
[----:B-1----:R-:W-:-:S04]  /*11a0*/  FFMA R8, R7, R9, 1 ;  /* 0x3f80000007087423 */ /* 0x002fc80000000009 */
[----:B------:R-:W-:-:S04]  /*11b0*/  FFMA R12, R7, R8, R7 ;  /* 0x00000008070c7223 */ /* 0x000fc80000000007 */
[----:B------:R-:W-:-:S04]  /*11c0*/  FFMA R7, R0, R12, RZ ;  /* 0x0000000c00077223 */ /* 0x000fc800000000ff */
[----:B------:R-:W-:-:S04]  /*11d0*/  FFMA R8, R9, R7, R0 ;  /* 0x0000000709087223 */ /* 0x000fc80000000000 */
[----:B------:R-:W-:-:S04]  /*11e0*/  FFMA R7, R12, R8, R7 ;  /* 0x000000080c077223 */ /* 0x000fc80000000007 */
[----:B------:R-:W-:-:S04]  /*11f0*/  FFMA R8, R9, R7, R0 ;  /* 0x0000000709087223 */ /* 0x000fc80000000000 */
[----:B------:R-:W-:-:S05]  /*1200*/  FFMA R0, R12, R8, R7 ;  /* 0x000000080c007223 */ /* 0x000fca0000000007 */
[----:B------:R-:W-:-:S04]  /*1210*/  SHF.R.U32.HI R3, RZ, 0x17, R0 ;  /* 0x00000017ff037819 */ /* 0x000fc80000011600 */
[----:B------:R-:W-:-:S04]  /*1220*/  LOP3.LUT R3, R3, 0xff, RZ, 0xc0, !PT ;  /* 0x000000ff03037812 */ /* 0x000fc800078ec0ff */
[----:B------:R-:W-:-:S04]  /*1230*/  IADD3 R9, PT, PT, R3, R6, RZ ;  /* 0x0000000603097210 */ /* 0x000fc80007ffe0ff */
[----:B------:R-:W-:-:S04]  /*1240*/  IADD3 R3, PT, PT, R9, -0x1, RZ ;  /* 0xffffffff09037810 */ /* 0x000fc80007ffe0ff */
[----:B------:R-:W-:-:S13]  /*1250*/  ISETP.GE.U32.AND P0, PT, R3, 0xfe, PT ;  /* 0x000000fe0300780c */ /* 0x000fda0003f06070 */
[----:B------:R-:W-:Y:S05]  /*1260*/  @!P0 BRA `(.L_x_19) ;  /* 0x0000000000808947 */ /* 0x000fea0003800000 */
[----:B------:R-:W-:-:S13]  /*1270*/  ISETP.GT.AND P0, PT, R9, 0xfe, PT ;  /* 0x000000fe0900780c */ /* 0x000fda0003f04270 */
[----:B------:R-:W-:Y:S05]  /*1280*/  @P0 BRA `(.L_x_20) ;  /* 0x00000000006c0947 */ /* 0x000fea0003800000 */
[----:B------:R-:W-:-:S13]  /*1290*/  ISETP.GE.AND P0, PT, R9, 0x1, PT ;  /* 0x000000010900780c */ /* 0x000fda0003f06270 */
[----:B------:R-:W-:Y:S05]  /*12a0*/  @P0 BRA `(.L_x_21) ;  /* 0x0000000000740947 */ /* 0x000fea0003800000 */
[----:B------:R-:W-:Y:S02]  /*12b0*/  ISETP.GE.AND P0, PT, R9, -0x18, PT ;  /* 0xffffffe80900780c */ /* 0x000fe40003f06270 */
[----:B------:R-:W-:-:S11]  /*12c0*/  LOP3.LUT R0, R0, 0x80000000, RZ, 0xc0, !PT ;  /* 0x8000000000007812 */ /* 0x000fd600078ec0ff */
[----:B------:R-:W-:Y:S05]  /*12d0*/  @!P0 BRA `(.L_x_21) ;  /* 0x0000000000688947 */ /* 0x000fea0003800000 */
[CCC-:B------:R-:W-:Y:S01]  /*12e0*/  FFMA.RZ R3, R12.reuse, R8.reuse, R7.reuse ;  /* 0x000000080c037223 */ /* 0x1c0fe2000000c007 */
[CCC-:B------:R-:W-:Y:S01]  /*12f0*/  FFMA.RM R6, R12.reuse, R8.reuse, R7.reuse ;  /* 0x000000080c067223 */ /* 0x1c0fe20000004007 */
[C---:B------:R-:W-:Y:S02]  /*1300*/  ISETP.NE.AND P2, PT, R9.reuse, RZ, PT ;  /* 0x000000ff0900720c */ /* 0x040fe40003f45270 */
[----:B------:R-:W-:Y:S02]  /*1310*/  ISETP.NE.AND P1, PT, R9, RZ, PT ;  /* 0x000000ff0900720c */ /* 0x000fe40003f25270 */
[----:B------:R-:W-:Y:S01]  /*1320*/  LOP3.LUT R5, R3, 0x7fffff, RZ, 0xc0, !PT ;  /* 0x007fffff03057812 */ /* 0x000fe200078ec0ff */
[----:B------:R-:W-:Y:S01]  /*1330*/  FFMA.RP R3, R12, R8, R7 ;  /* 0x000000080c037223 */ /* 0x000fe20000008007 */
[----:B------:R-:W-:Y:S02]  /*1340*/  IADD3 R8, PT, PT, R9, 0x20, RZ ;  /* 0x0000002009087810 */ /* 0x000fe40007ffe0ff */
[----:B------:R-:W-:-:S02]  /*1350*/  LOP3.LUT R5, R5, 0x800000, RZ, 0xfc, !PT ;  /* 0x0080000005057812 */ /* 0x000fc400078efcff */
[----:B------:R-:W-:Y:S02]  /*1360*/  IADD3 R7, PT, PT, -R9, RZ, RZ ;  /* 0x000000ff09077210 */ /* 0x000fe40007ffe1ff */
[----:B------:R-:W-:Y:S02]  /*1370*/  SHF.L.U32 R8, R5, R8, RZ ;  /* 0x0000000805087219 */ /* 0x000fe400000006ff */
[----:B------:R-:W-:Y:S02]  /*1380*/  FSETP.NEU.FTZ.AND P0, PT, R3, R6, PT ;  /* 0x000000060300720b */ /* 0x000fe40003f1d000 */
[----:B------:R-:W-:Y:S02]  /*1390*/  SEL R6, R7, RZ, P2 ;  /* 0x000000ff07067207 */ /* 0x000fe40001000000 */
[----:B------:R-:W-:Y:S02]  /*13a0*/  ISETP.NE.AND P1, PT, R8, RZ, P1 ;  /* 0x000000ff0800720c */ /* 0x000fe40000f25270 */
[----:B------:R-:W-:-:S02]  /*13b0*/  SHF.R.U32.HI R6, RZ, R6, R5 ;  /* 0x00000006ff067219 */ /* 0x000fc40000011605 */
[----:B------:R-:W-:Y:S02]  /*13c0*/  PLOP3.LUT P0, PT, P0, P1, PT, 0xf8, 0x8f ;  /* 0x00000000008f781c */ /* 0x000fe40000703f70 */
[----:B------:R-:W-:Y:S02]  /*13d0*/  SHF.R.U32.HI R8, RZ, 0x1, R6 ;  /* 0x00000001ff087819 */ /* 0x000fe40000011606 */
[----:B------:R-:W-:-:S04]  /*13e0*/  SEL R3, RZ, 0x1, !P0 ;  /* 0x00000001ff037807 */ /* 0x000fc80004000000 */
[----:B------:R-:W-:-:S04]  /*13f0*/  LOP3.LUT R3, R3, 0x1, R8, 0xf8, !PT ;  /* 0x0000000103037812 */ /* 0x000fc800078ef808 */
[----:B------:R-:W-:-:S04]  /*1400*/  LOP3.LUT R3, R3, R6, RZ, 0xc0, !PT ;  /* 0x0000000603037212 */ /* 0x000fc800078ec0ff */
[----:B------:R-:W-:-:S04]  /*1410*/  IADD3 R3, PT, PT, R8, R3, RZ ;  /* 0x0000000308037210 */ /* 0x000fc80007ffe0ff */
[----:B------:R-:W-:Y:S01]  /*1420*/  LOP3.LUT R0, R3, R0, RZ, 0xfc, !PT ;  /* 0x0000000003007212 */ /* 0x000fe200078efcff */
[----:B------:R-:W-:Y:S06]  /*1430*/  BRA `(.L_x_21) ;  /* 0x0000000000107947 */ /* 0x000fec0003800000 */
.L_x_20:
[----:B------:R-:W-:-:S04]  /*1440*/  LOP3.LUT R0, R0, 0x80000000, RZ, 0xc0, !PT ;  /* 0x8000000000007812 */ /* 0x000fc800078ec0ff */
[----:B------:R-:W-:Y:S01]  /*1450*/  LOP3.LUT R0, R0, 0x7f800000, RZ, 0xfc, !PT ;  /* 0x7f80000000007812 */ /* 0x000fe200078efcff */
[----:B------:R-:W-:Y:S06]  /*1460*/  BRA `(.L_x_21) ;  /* 0x0000000000047947 */ /* 0x000fec0003800000 */
.L_x_19:
[----:B------:R-:W-:-:S07]  /*1470*/  LEA R0, R6, R0, 0x17 ;  /* 0x0000000006007211 */ /* 0x000fce00078eb8ff */
.L_x_21:
[----:B------:R-:W-:Y:S05]  /*1480*/  BSYNC.RECONVERGENT B2 ;  /* 0x0000000000027941 */ /* 0x000fea0003800200 */
.L_x_18:
[----:B------:R-:W-:Y:S05]  /*1490*/  BRA `(.L_x_22) ;  /* 0x0000000000207947 */ /* 0x000fea0003800000 */
.L_x_17:
[----:B------:R-:W-:-:S04]  /*14a0*/  LOP3.LUT R0, R3, 0x80000000, R0, 0x48, !PT ;  /* 0x8000000003007812 */ /* 0x000fc800078e4800 */
[----:B------:R-:W-:Y:S01]  /*14b0*/  LOP3.LUT R0, R0, 0x7f800000, RZ, 0xfc, !PT ;  /* 0x7f80000000007812 */ /* 0x000fe200078efcff */
[----:B------:R-:W-:Y:S06]  /*14c0*/  BRA `(.L_x_22) ;  /* 0x0000000000147947 */ /* 0x000fec0003800000 */
.L_x_16:
[----:B------:R-:W-:Y:S01]  /*14d0*/  LOP3.LUT R0, R3, 0x80000000, R0, 0x48, !PT ;  /* 0x8000000003007812 */ /* 0x000fe200078e4800 */
[----:B------:R-:W-:Y:S06]  /*14e0*/  BRA `(.L_x_22) ;  /* 0x00000000000c7947 */ /* 0x000fec0003800000 */
.L_x_15:
[----:B------:R-:W0:Y:S01]  /*14f0*/  MUFU.RSQ R0, -QNAN ;  /* 0xffc0000000007908 */ /* 0x000e220000001400 */
[----:B------:R-:W-:Y:S05]  /*1500*/  BRA `(.L_x_22) ;  /* 0x0000000000047947 */ /* 0x000fea0003800000 */
.L_x_14:
[----:B------:R-:W-:-:S07]  /*1510*/  FADD.FTZ R0, R0, R3 ;  /* 0x0000000300007221 */ /* 0x000fce0000010000 */
.L_x_22:
[----:B------:R-:W-:Y:S05]  /*1520*/  BSYNC.RECONVERGENT B1 ;  /* 0x0000000000017941 */ /* 0x000fea0003800200 */
.L_x_12:
[----:B------:R-:W-:-:S04]  /*1530*/  HFMA2 R5, -RZ, RZ, 0, 0 ;  /* 0x00000000ff057431 */ /* 0x000fc800000001ff */
[----:B0-----:R-:W-:Y:S05]  /*1540*/  RET.REL.NODEC R4 `(_Z9bilateralPfPKfiiiffi) ;  /* 0xffffffe804ac7950 */ /* 0x001fea0003c3ffff */
.L_x_23:
[----:B------:R-:W-:-:S00]  /*1550*/  BRA `(.L_x_23) ;  /* 0xfffffffc00fc7947 */ /* 0x000fc0000383ffff */
[----:B------:R-:W-:-:S00]  /*1560*/  NOP ;  /* 0x0000000000007918 */ /* 0x000fc00000000000 */
        /* <DEDUP_REMOVED lines=9> */
.L_x_24:


//--------------------- .nv.shared.reserved.0     --------------------------
	.section	.nv.shared.reserved.0,"aw",@nobits
	.weak		__nv_reservedSMEM_offset_0_alias
	.size		__nv_reservedSMEM_offset_0_alias, 0, 64
	.other		__nv_reservedSMEM_offset_0_alias,@"STO_CUDA_RESERVED_SHARED STV_DEFAULT"
__nv_reservedSMEM_offset_0_alias:
	.zero		0
	.zero		64


//--------------------- .nv.constant0._Z9bilateralPfPKfiiiffi --------------------------
	.section	.nv.constant0._Z9bilateralPfPKfiiiffi,"a",@progbits
	.sectionflags	@""
	.align	4
.nv.constant0._Z9bilateralPfPKfiiiffi:
	.zero		936


//--------------------- SYMBOLS --------------------------

	.type		.nv.reservedSmem.offset0,@object
	.size		.nv.reservedSmem.offset0,0x4
